//
// Generated by NVIDIA NVVM Compiler
//
// Compiler Build ID: CL-36424714
// Cuda compilation tools, release 13.0, V13.0.88
// Based on NVVM 20.0.0
//

.version 9.0
.target sm_100
.address_size 64

	// .globl	_Z3foo1S

.visible .entry _Z3foo1S(
	.param .align 8 .b8 _Z3foo1S_param_0[8]
)
{
	.reg .b32 	%r<2>;
	.reg .b64 	%rd<3>;

	ld.param.u64 	%rd1, [_Z3foo1S_param_0];
	cvta.to.global.u64 	%rd2, %rd1;
	mov.b32 	%r1, 4;
	st.global.u32 	[%rd2], %r1;
	ret;

}


// ===== COMPILED SASS (sm_100) =====

	.target	sm_100

	.elftype	@"ET_EXEC"


//--------------------- .note.nv.tkinfo           --------------------------
	.section	.note.nv.tkinfo,"",@"SHT_NOTE"
	.sectionflags	@"SHF_NOTE_NV_TKINFO"
	.tkinfo
        /*0018*/ 	.word	0x00000002
        /*0030*/ 	.string	""
        /*0030*/ 	.string	"ptxas"
        /*0030*/ 	.string	"Cuda compilation tools, release 13.0, V13.0.88"
        /*0030*/ 	.string	"Build cuda_13.0.r13.0/compiler.36424714_0"
        /*0030*/ 	.string	"-arch sm_100 -m 64 "



//--------------------- .note.nv.cuinfo           --------------------------
	.section	.note.nv.cuinfo,"",@"SHT_NOTE"
	.sectionflags	@"SHF_NOTE_NV_CUINFO"
        /*0018*/ 	.short	0x0002
        /*001a*/ 	.short	0x0064
        /*001c*/ 	.short	0x0082
	.zero		2


//--------------------- .nv.info                  --------------------------
	.section	.nv.info,"",@"SHT_CUDA_INFO"
	.align	4


	//----- nvinfo : EIATTR_REGCOUNT
	.align		4
        /*0000*/ 	.byte	0x04, 0x2f
        /*0002*/ 	.short	(.L_1 - .L_0)
	.align		4
.L_0:
        /*0004*/ 	.word	index@(_Z3foo1S)
        /*0008*/ 	.word	0x00000008


	//----- nvinfo : EIATTR_FRAME_SIZE
	.align		4
.L_1:
        /*000c*/ 	.byte	0x04, 0x11
        /*000e*/ 	.short	(.L_3 - .L_2)
	.align		4
.L_2:
        /*0010*/ 	.word	index@(_Z3foo1S)
        /*0014*/ 	.word	0x00000000


	//----- nvinfo : EIATTR_MIN_STACK_SIZE
	.align		4
.L_3:
        /*0018*/ 	.byte	0x04, 0x12
        /*001a*/ 	.short	(.L_5 - .L_4)
	.align		4
.L_4:
        /*001c*/ 	.word	index@(_Z3foo1S)
        /*0020*/ 	.word	0x00000000
.L_5:


//--------------------- .nv.compat                --------------------------
	.section	.nv.compat,"",@"SHT_CUDA_COMPAT_INFO"
	.align	4
        /*0000*/ 	.byte	0x02, 0x09, 0x00, 0x00, 0x02, 0x02, 0x01, 0x00, 0x02, 0x05, 0x05, 0x00, 0x03, 0x07, 0x01, 0x01
        /*0010*/ 	.byte	0x02, 0x03, 0x00, 0x00, 0x02, 0x06, 0x01, 0x00, 0x04, 0x0b, 0x08, 0x00, 0x09, 0x00, 0x00, 0x00
        /*0020*/ 	.byte	0x00, 0x00, 0x00, 0x00


//--------------------- .nv.info._Z3foo1S         --------------------------
	.section	.nv.info._Z3foo1S,"",@"SHT_CUDA_INFO"
	.sectionflags	@""
	.align	4


	//----- nvinfo : EIATTR_CUDA_API_VERSION
	.align		4
        /*0000*/ 	.byte	0x04, 0x37
        /*0002*/ 	.short	(.L_7 - .L_6)
.L_6:
        /*0004*/ 	.word	0x00000082


	//----- nvinfo : EIATTR_KPARAM_INFO
	.align		4
.L_7:
        /*0008*/ 	.byte	0x04, 0x17
        /*000a*/ 	.short	(.L_9 - .L_8)
.L_8:
        /*000c*/ 	.word	0x00000000
        /*0010*/ 	.short	0x0000
        /*0012*/ 	.short	0x0000
        /*0014*/ 	.byte	0x00, 0xf0, 0x21, 0x00


	//----- nvinfo : EIATTR_SPARSE_MMA_MASK
	.align		4
.L_9:
        /*0018*/ 	.byte	0x03, 0x50
        /*001a*/ 	.short	0x0000


	//----- nvinfo : EIATTR_MAXREG_COUNT
	.align		4
        /*001c*/ 	.byte	0x03, 0x1b
        /*001e*/ 	.short	0x00ff


	//----- nvinfo : EIATTR_MERCURY_ISA_VERSION
	.align		4
        /*0020*/ 	.byte	0x03, 0x5f
        /*0022*/ 	.short	0x0101


	//----- nvinfo : EIATTR_VRC_CTA_INIT_COUNT
	.align		4
        /*0024*/ 	.byte	0x02, 0x4a
	.zero		1
	.zero		1


	//----- nvinfo : EIATTR_EXIT_INSTR_OFFSETS
	.align		4
        /*0028*/ 	.byte	0x04, 0x1c
        /*002a*/ 	.short	(.L_11 - .L_10)


	//   ....[0]....
.L_10:
        /*002c*/ 	.word	0x00000050


	//----- nvinfo : EIATTR_CBANK_PARAM_SIZE
	.align		4
.L_11:
        /*0030*/ 	.byte	0x03, 0x19
        /*0032*/ 	.short	0x0008


	//----- nvinfo : EIATTR_PARAM_CBANK
	.align		4
        /*0034*/ 	.byte	0x04, 0x0a
        /*0036*/ 	.short	(.L_13 - .L_12)
	.align		4
.L_12:
        /*0038*/ 	.word	index@(.nv.constant0._Z3foo1S)
        /*003c*/ 	.short	0x0380
        /*003e*/ 	.short	0x0008


	//----- nvinfo : EIATTR_SW_WAR
	.align		4
.L_13:
        /*0040*/ 	.byte	0x04, 0x36
        /*0042*/ 	.short	(.L_15 - .L_14)
.L_14:
        /*0044*/ 	.word	0x00000008
.L_15:


//--------------------- .nv.callgraph             --------------------------
	.section	.nv.callgraph,"",@"SHT_CUDA_CALLGRAPH"
	.align	4
	.sectionentsize	8
	.align		4
        /*0000*/ 	.word	0x00000000
	.align		4
        /*0004*/ 	.word	0xffffffff
	.align		4
        /*0008*/ 	.word	0x00000000
	.align		4
        /*000c*/ 	.word	0xfffffffe
	.align		4
        /*0010*/ 	.word	0x00000000
	.align		4
        /*0014*/ 	.word	0xfffffffd
	.align		4
        /*0018*/ 	.word	0x00000000
	.align		4
        /*001c*/ 	.word	0xfffffffc


//--------------------- .text._Z3foo1S            --------------------------
	.section	.text._Z3foo1S,"ax",@progbits
	.align	128
        .global         _Z3foo1S
        .type           _Z3foo1S,@function
        .size           _Z3foo1S,(.L_x_1 - _Z3foo1S)
        .other          _Z3foo1S,@"STO_CUDA_ENTRY STV_DEFAULT"
_Z3foo1S:
.text._Z3foo1S:
[----:B------:R-:W-:Y:S08]  /*0000*/  LDC R1, c[0x0][0x37c] ;  /* 0x0000df00ff017b82 */ /* 0x000ff00000000800 */
[----:B------:R-:W0:Y:S01]  /*0010*/  LDC.64 R2, c[0x0][0x380] ;  /* 0x0000e000ff027b82 */ /* 0x000e220000000a00 */
[----:B------:R-:W0:Y:S01]  /*0020*/  LDCU.64 UR4, c[0x0][0x358] ;  /* 0x00006b00ff0477ac */ /* 0x000e220008000a00 */
[----:B------:R-:W-:-:S05]  /*0030*/  HFMA2 R5, -RZ, RZ, 0, 2.384185791015625e-07 ;  /* 0x00000004ff057431 */ /* 0x000fca00000001ff */
[----:B0-----:R-:W-:Y:S01]  /*0040*/  STG.E desc[UR4][R2.64], R5 ;  /* 0x0000000502007986 */ /* 0x001fe2000c101904 */
[----:B------:R-:W-:Y:S05]  /*0050*/  EXIT ;  /* 0x000000000000794d */ /* 0x000fea0003800000 */
.L_x_0:
[----:B------:R-:W-:-:S00]  /*0060*/  BRA `(.L_x_0) ;  /* 0xfffffffc00fc7947 */ /* 0x000fc0000383ffff */
[----:B------:R-:W-:-:S00]  /*0070*/  NOP ;  /* 0x0000000000007918 */ /* 0x000fc00000000000 */
        /* <DEDUP_REMOVED lines=8> */
.L_x_1:


//--------------------- .nv.shared.reserved.0     --------------------------
	.section	.nv.shared.reserved.0,"aw",@nobits
	.weak		__nv_reservedSMEM_offset_0_alias
	.size		__nv_reservedSMEM_offset_0_alias, 0, 64
	.other		__nv_reservedSMEM_offset_0_alias,@"STO_CUDA_RESERVED_SHARED STV_DEFAULT"
__nv_reservedSMEM_offset_0_alias:
	.zero		0
	.zero		64


//--------------------- .nv.constant0._Z3foo1S    --------------------------
	.section	.nv.constant0._Z3foo1S,"a",@progbits
	.sectionflags	@""
	.align	4
.nv.constant0._Z3foo1S:
	.zero		904


//--------------------- SYMBOLS --------------------------

	.type		.nv.reservedSmem.offset0,@object
	.size		.nv.reservedSmem.offset0,0x4
